//
// Generated by NVIDIA NVVM Compiler
//
// Compiler Build ID: CL-36424714
// Cuda compilation tools, release 13.0, V13.0.88
// Based on NVVM 20.0.0
//

.version 9.0
.target sm_100
.address_size 64

	// .globl	matrixAdd

.visible .entry matrixAdd(
	.param .u64 .ptr .align 1 matrixAdd_param_0,
	.param .u64 .ptr .align 1 matrixAdd_param_1,
	.param .u64 .ptr .align 1 matrixAdd_param_2,
	.param .u32 matrixAdd_param_3
)
{
	.reg .pred 	%p<2>;
	.reg .b32 	%r<15>;
	.reg .b64 	%rd<11>;

	ld.param.u64 	%rd1, [matrixAdd_param_0];
	ld.param.u64 	%rd2, [matrixAdd_param_1];
	ld.param.u64 	%rd3, [matrixAdd_param_2];
	ld.param.u32 	%r3, [matrixAdd_param_3];
	mov.u32 	%r4, %ctaid.y;
	mov.u32 	%r5, %ntid.y;
	mov.u32 	%r6, %tid.y;
	mad.lo.s32 	%r1, %r4, %r5, %r6;
	mov.u32 	%r7, %ctaid.x;
	mov.u32 	%r8, %ntid.x;
	mov.u32 	%r9, %tid.x;
	mad.lo.s32 	%r2, %r7, %r8, %r9;
	max.s32 	%r10, %r1, %r2;
	setp.ge.s32 	%p1, %r10, %r3;
	@%p1 bra 	$L__BB0_2;
	cvta.to.global.u64 	%rd4, %rd1;
	cvta.to.global.u64 	%rd5, %rd2;
	cvta.to.global.u64 	%rd6, %rd3;
	mad.lo.s32 	%r11, %r3, %r1, %r2;
	mul.wide.s32 	%rd7, %r11, 4;
	add.s64 	%rd8, %rd4, %rd7;
	ld.global.u32 	%r12, [%rd8];
	add.s64 	%rd9, %rd5, %rd7;
	ld.global.u32 	%r13, [%rd9];
	add.s32 	%r14, %r13, %r12;
	add.s64 	%rd10, %rd6, %rd7;
	st.global.u32 	[%rd10], %r14;
$L__BB0_2:
	ret;

}
	// .globl	matrixSub
.visible .entry matrixSub(
	.param .u64 .ptr .align 1 matrixSub_param_0,
	.param .u64 .ptr .align 1 matrixSub_param_1,
	.param .u64 .ptr .align 1 matrixSub_param_2,
	.param .u32 matrixSub_param_3
)
{
	.reg .pred 	%p<2>;
	.reg .b32 	%r<15>;
	.reg .b64 	%rd<11>;

	ld.param.u64 	%rd1, [matrixSub_param_0];
	ld.param.u64 	%rd2, [matrixSub_param_1];
	ld.param.u64 	%rd3, [matrixSub_param_2];
	ld.param.u32 	%r3, [matrixSub_param_3];
	mov.u32 	%r4, %ctaid.y;
	mov.u32 	%r5, %ntid.y;
	mov.u32 	%r6, %tid.y;
	mad.lo.s32 	%r1, %r4, %r5, %r6;
	mov.u32 	%r7, %ctaid.x;
	mov.u32 	%r8, %ntid.x;
	mov.u32 	%r9, %tid.x;
	mad.lo.s32 	%r2, %r7, %r8, %r9;
	max.s32 	%r10, %r1, %r2;
	setp.ge.s32 	%p1, %r10, %r3;
	@%p1 bra 	$L__BB1_2;
	cvta.to.global.u64 	%rd4, %rd1;
	cvta.to.global.u64 	%rd5, %rd2;
	cvta.to.global.u64 	%rd6, %rd3;
	mad.lo.s32 	%r11, %r3, %r1, %r2;
	mul.wide.s32 	%rd7, %r11, 4;
	add.s64 	%rd8, %rd4, %rd7;
	ld.global.u32 	%r12, [%rd8];
	add.s64 	%rd9, %rd5, %rd7;
	ld.global.u32 	%r13, [%rd9];
	sub.s32 	%r14, %r12, %r13;
	add.s64 	%rd10, %rd6, %rd7;
	st.global.u32 	[%rd10], %r14;
$L__BB1_2:
	ret;

}
	// .globl	matrixMul
.visible .entry matrixMul(
	.param .u64 .ptr .align 1 matrixMul_param_0,
	.param .u64 .ptr .align 1 matrixMul_param_1,
	.param .u64 .ptr .align 1 matrixMul_param_2,
	.param .u32 matrixMul_param_3
)
{
	.reg .pred 	%p<10>;
	.reg .b32 	%r<105>;
	.reg .b64 	%rd<67>;

	ld.param.u64 	%rd14, [matrixMul_param_0];
	ld.param.u64 	%rd15, [matrixMul_param_1];
	ld.param.u32 	%r30, [matrixMul_param_3];
	cvta.to.global.u64 	%rd1, %rd15;
	cvta.to.global.u64 	%rd2, %rd14;
	mov.u32 	%r31, %ctaid.y;
	mov.u32 	%r32, %ntid.y;
	mov.u32 	%r33, %tid.y;
	mad.lo.s32 	%r1, %r31, %r32, %r33;
	mov.u32 	%r34, %ctaid.x;
	mov.u32 	%r35, %ntid.x;
	mov.u32 	%r36, %tid.x;
	mad.lo.s32 	%r2, %r34, %r35, %r36;
	max.s32 	%r37, %r1, %r2;
	setp.ge.s32 	%p1, %r37, %r30;
	@%p1 bra 	$L__BB2_13;
	mul.lo.s32 	%r3, %r30, %r1;
	and.b32  	%r4, %r30, 7;
	setp.lt.u32 	%p2, %r30, 8;
	mov.b32 	%r99, 0;
	mov.u32 	%r104, %r99;
	@%p2 bra 	$L__BB2_4;
	and.b32  	%r99, %r30, 2147483640;
	neg.s32 	%r93, %r99;
	mul.wide.s32 	%rd16, %r30, 4;
	add.s64 	%rd3, %rd1, %rd16;
	shl.b32 	%r7, %r30, 3;
	mul.wide.s32 	%rd17, %r30, 8;
	add.s64 	%rd4, %rd1, %rd17;
	mul.wide.s32 	%rd18, %r30, 12;
	add.s64 	%rd5, %rd1, %rd18;
	mul.wide.s32 	%rd19, %r30, 16;
	add.s64 	%rd6, %rd1, %rd19;
	mul.wide.s32 	%rd20, %r30, 20;
	add.s64 	%rd7, %rd1, %rd20;
	mul.wide.s32 	%rd21, %r30, 24;
	add.s64 	%rd8, %rd1, %rd21;
	mul.wide.s32 	%rd22, %r30, 28;
	add.s64 	%rd9, %rd1, %rd22;
	mul.wide.u32 	%rd23, %r3, 4;
	add.s64 	%rd24, %rd23, %rd2;
	add.s64 	%rd66, %rd24, 16;
	mov.b32 	%r104, 0;
	mov.u32 	%r92, %r2;
$L__BB2_3:
	.pragma "nounroll";
	mul.wide.s32 	%rd25, %r92, 4;
	add.s64 	%rd26, %rd3, %rd25;
	add.s64 	%rd27, %rd4, %rd25;
	add.s64 	%rd28, %rd5, %rd25;
	add.s64 	%rd29, %rd6, %rd25;
	add.s64 	%rd30, %rd7, %rd25;
	add.s64 	%rd31, %rd8, %rd25;
	add.s64 	%rd32, %rd9, %rd25;
	add.s64 	%rd33, %rd1, %rd25;
	ld.global.u32 	%r41, [%rd66+-16];
	ld.global.u32 	%r42, [%rd33];
	mad.lo.s32 	%r43, %r42, %r41, %r104;
	ld.global.u32 	%r44, [%rd66+-12];
	ld.global.u32 	%r45, [%rd26];
	mad.lo.s32 	%r46, %r45, %r44, %r43;
	ld.global.u32 	%r47, [%rd66+-8];
	ld.global.u32 	%r48, [%rd27];
	mad.lo.s32 	%r49, %r48, %r47, %r46;
	ld.global.u32 	%r50, [%rd66+-4];
	ld.global.u32 	%r51, [%rd28];
	mad.lo.s32 	%r52, %r51, %r50, %r49;
	ld.global.u32 	%r53, [%rd66];
	ld.global.u32 	%r54, [%rd29];
	mad.lo.s32 	%r55, %r54, %r53, %r52;
	ld.global.u32 	%r56, [%rd66+4];
	ld.global.u32 	%r57, [%rd30];
	mad.lo.s32 	%r58, %r57, %r56, %r55;
	ld.global.u32 	%r59, [%rd66+8];
	ld.global.u32 	%r60, [%rd31];
	mad.lo.s32 	%r61, %r60, %r59, %r58;
	ld.global.u32 	%r62, [%rd66+12];
	ld.global.u32 	%r63, [%rd32];
	mad.lo.s32 	%r104, %r63, %r62, %r61;
	add.s32 	%r93, %r93, 8;
	add.s32 	%r92, %r92, %r7;
	add.s64 	%rd66, %rd66, 32;
	setp.ne.s32 	%p3, %r93, 0;
	@%p3 bra 	$L__BB2_3;
$L__BB2_4:
	setp.eq.s32 	%p4, %r4, 0;
	@%p4 bra 	$L__BB2_12;
	and.b32  	%r17, %r30, 3;
	setp.lt.u32 	%p5, %r4, 4;
	@%p5 bra 	$L__BB2_7;
	add.s32 	%r65, %r99, %r3;
	mul.wide.u32 	%rd34, %r65, 4;
	add.s64 	%rd35, %rd2, %rd34;
	ld.global.u32 	%r66, [%rd35];
	mad.lo.s32 	%r67, %r99, %r30, %r2;
	mul.wide.s32 	%rd36, %r67, 4;
	add.s64 	%rd37, %rd1, %rd36;
	ld.global.u32 	%r68, [%rd37];
	mad.lo.s32 	%r69, %r68, %r66, %r104;
	cvt.u64.u32 	%rd38, %r3;
	cvt.u64.u32 	%rd39, %r99;
	add.s64 	%rd40, %rd39, %rd38;
	shl.b64 	%rd41, %rd40, 2;
	add.s64 	%rd42, %rd2, %rd41;
	ld.global.u32 	%r70, [%rd42+4];
	mul.wide.s32 	%rd43, %r30, 4;
	add.s64 	%rd44, %rd37, %rd43;
	ld.global.u32 	%r71, [%rd44];
	mad.lo.s32 	%r72, %r71, %r70, %r69;
	ld.global.u32 	%r73, [%rd42+8];
	add.s64 	%rd45, %rd44, %rd43;
	ld.global.u32 	%r74, [%rd45];
	mad.lo.s32 	%r75, %r74, %r73, %r72;
	ld.global.u32 	%r76, [%rd42+12];
	add.s64 	%rd46, %rd45, %rd43;
	ld.global.u32 	%r77, [%rd46];
	mad.lo.s32 	%r104, %r77, %r76, %r75;
	add.s32 	%r99, %r99, 4;
$L__BB2_7:
	setp.eq.s32 	%p6, %r17, 0;
	@%p6 bra 	$L__BB2_12;
	setp.eq.s32 	%p7, %r17, 1;
	@%p7 bra 	$L__BB2_10;
	add.s32 	%r79, %r99, %r3;
	mul.wide.u32 	%rd47, %r79, 4;
	add.s64 	%rd48, %rd2, %rd47;
	ld.global.u32 	%r80, [%rd48];
	mad.lo.s32 	%r81, %r99, %r30, %r2;
	mul.wide.s32 	%rd49, %r81, 4;
	add.s64 	%rd50, %rd1, %rd49;
	ld.global.u32 	%r82, [%rd50];
	mad.lo.s32 	%r83, %r82, %r80, %r104;
	cvt.u64.u32 	%rd51, %r3;
	cvt.u64.u32 	%rd52, %r99;
	add.s64 	%rd53, %rd52, %rd51;
	shl.b64 	%rd54, %rd53, 2;
	add.s64 	%rd55, %rd2, %rd54;
	ld.global.u32 	%r84, [%rd55+4];
	mul.wide.s32 	%rd56, %r30, 4;
	add.s64 	%rd57, %rd50, %rd56;
	ld.global.u32 	%r85, [%rd57];
	mad.lo.s32 	%r104, %r85, %r84, %r83;
	add.s32 	%r99, %r99, 2;
$L__BB2_10:
	and.b32  	%r86, %r30, 1;
	setp.eq.b32 	%p8, %r86, 1;
	not.pred 	%p9, %p8;
	@%p9 bra 	$L__BB2_12;
	add.s32 	%r87, %r99, %r3;
	mul.wide.u32 	%rd58, %r87, 4;
	add.s64 	%rd59, %rd2, %rd58;
	ld.global.u32 	%r88, [%rd59];
	mad.lo.s32 	%r89, %r99, %r30, %r2;
	mul.wide.s32 	%rd60, %r89, 4;
	add.s64 	%rd61, %rd1, %rd60;
	ld.global.u32 	%r90, [%rd61];
	mad.lo.s32 	%r104, %r90, %r88, %r104;
$L__BB2_12:
	ld.param.u64 	%rd65, [matrixMul_param_2];
	add.s32 	%r91, %r3, %r2;
	cvta.to.global.u64 	%rd62, %rd65;
	mul.wide.s32 	%rd63, %r91, 4;
	add.s64 	%rd64, %rd62, %rd63;
	st.global.u32 	[%rd64], %r104;
$L__BB2_13:
	ret;

}


// ===== COMPILED SASS (sm_100) =====

	.target	sm_100

	.elftype	@"ET_EXEC"


//--------------------- .note.nv.tkinfo           --------------------------
	.section	.note.nv.tkinfo,"",@"SHT_NOTE"
	.sectionflags	@"SHF_NOTE_NV_TKINFO"
	.tkinfo
        /*0018*/ 	.word	0x00000002
        /*0030*/ 	.string	""
        /*0030*/ 	.string	"ptxas"
        /*0030*/ 	.string	"Cuda compilation tools, release 13.0, V13.0.88"
        /*0030*/ 	.string	"Build cuda_13.0.r13.0/compiler.36424714_0"
        /*0030*/ 	.string	"-arch sm_100 -m 64 "



//--------------------- .note.nv.cuinfo           --------------------------
	.section	.note.nv.cuinfo,"",@"SHT_NOTE"
	.sectionflags	@"SHF_NOTE_NV_CUINFO"
        /*0018*/ 	.short	0x0002
        /*001a*/ 	.short	0x0064
        /*001c*/ 	.short	0x0082
	.zero		2


//--------------------- .nv.info                  --------------------------
	.section	.nv.info,"",@"SHT_CUDA_INFO"
	.align	4


	//----- nvinfo : EIATTR_REGCOUNT
	.align		4
        /*0000*/ 	.byte	0x04, 0x2f
        /*0002*/ 	.short	(.L_1 - .L_0)
	.align		4
.L_0:
        /*0004*/ 	.word	index@(matrixAdd)
        /*0008*/ 	.word	0x0000000c


	//----- nvinfo : EIATTR_FRAME_SIZE
	.align		4
.L_1:
        /*000c*/ 	.byte	0x04, 0x11
        /*000e*/ 	.short	(.L_3 - .L_2)
	.align		4
.L_2:
        /*0010*/ 	.word	index@(matrixAdd)
        /*0014*/ 	.word	0x00000000


	//----- nvinfo : EIATTR_REGCOUNT
	.align		4
.L_3:
        /*0018*/ 	.byte	0x04, 0x2f
        /*001a*/ 	.short	(.L_5 - .L_4)
	.align		4
.L_4:
        /*001c*/ 	.word	index@(matrixSub)
        /*0020*/ 	.word	0x0000000c


	//----- nvinfo : EIATTR_FRAME_SIZE
	.align		4
.L_5:
        /*0024*/ 	.byte	0x04, 0x11
        /*0026*/ 	.short	(.L_7 - .L_6)
	.align		4
.L_6:
        /*0028*/ 	.word	index@(matrixSub)
        /*002c*/ 	.word	0x00000000


	//----- nvinfo : EIATTR_REGCOUNT
	.align		4
.L_7:
        /*0030*/ 	.byte	0x04, 0x2f
        /*0032*/ 	.short	(.L_9 - .L_8)
	.align		4
.L_8:
        /*0034*/ 	.word	index@(matrixMul)
        /*0038*/ 	.word	0x0000001e


	//----- nvinfo : EIATTR_FRAME_SIZE
	.align		4
.L_9:
        /*003c*/ 	.byte	0x04, 0x11
        /*003e*/ 	.short	(.L_11 - .L_10)
	.align		4
.L_10:
        /*0040*/ 	.word	index@(matrixMul)
        /*0044*/ 	.word	0x00000000


	//----- nvinfo : EIATTR_MIN_STACK_SIZE
	.align		4
.L_11:
        /*0048*/ 	.byte	0x04, 0x12
        /*004a*/ 	.short	(.L_13 - .L_12)
	.align		4
.L_12:
        /*004c*/ 	.word	index@(matrixMul)
        /*0050*/ 	.word	0x00000000


	//----- nvinfo : EIATTR_MIN_STACK_SIZE
	.align		4
.L_13:
        /*0054*/ 	.byte	0x04, 0x12
        /*0056*/ 	.short	(.L_15 - .L_14)
	.align		4
.L_14:
        /*0058*/ 	.word	index@(matrixSub)
        /*005c*/ 	.word	0x00000000


	//----- nvinfo : EIATTR_MIN_STACK_SIZE
	.align		4
.L_15:
        /*0060*/ 	.byte	0x04, 0x12
        /*0062*/ 	.short	(.L_17 - .L_16)
	.align		4
.L_16:
        /*0064*/ 	.word	index@(matrixAdd)
        /*0068*/ 	.word	0x00000000
.L_17:


//--------------------- .nv.compat                --------------------------
	.section	.nv.compat,"",@"SHT_CUDA_COMPAT_INFO"
	.align	4
        /*0000*/ 	.byte	0x02, 0x09, 0x00, 0x00, 0x02, 0x02, 0x01, 0x00, 0x02, 0x05, 0x05, 0x00, 0x03, 0x07, 0x01, 0x01
        /*0010*/ 	.byte	0x02, 0x03, 0x00, 0x00, 0x02, 0x06, 0x01, 0x00, 0x04, 0x0b, 0x08, 0x00, 0x09, 0x00, 0x00, 0x00
        /*0020*/ 	.byte	0x00, 0x00, 0x00, 0x00


//--------------------- .nv.info.matrixMul        --------------------------
	.section	.nv.info.matrixMul,"",@"SHT_CUDA_INFO"
	.sectionflags	@""
	.align	4


	//----- nvinfo : EIATTR_CUDA_API_VERSION
	.align		4
        /*0000*/ 	.byte	0x04, 0x37
        /*0002*/ 	.short	(.L_19 - .L_18)
.L_18:
        /*0004*/ 	.word	0x00000082


	//----- nvinfo : EIATTR_KPARAM_INFO
	.align		4
.L_19:
        /*0008*/ 	.byte	0x04, 0x17
        /*000a*/ 	.short	(.L_21 - .L_20)
.L_20:
        /*000c*/ 	.word	0x00000000
        /*0010*/ 	.short	0x0003
        /*0012*/ 	.short	0x0018
        /*0014*/ 	.byte	0x00, 0xf0, 0x11, 0x00


	//----- nvinfo : EIATTR_KPARAM_INFO
	.align		4
.L_21:
        /*0018*/ 	.byte	0x04, 0x17
        /*001a*/ 	.short	(.L_23 - .L_22)
.L_22:
        /*001c*/ 	.word	0x00000000
        /*0020*/ 	.short	0x0002
        /*0022*/ 	.short	0x0010
        /*0024*/ 	.byte	0x00, 0xf5, 0x21, 0x00


	//----- nvinfo : EIATTR_KPARAM_INFO
	.align		4
.L_23:
        /*0028*/ 	.byte	0x04, 0x17
        /*002a*/ 	.short	(.L_25 - .L_24)
.L_24:
        /*002c*/ 	.word	0x00000000
        /*0030*/ 	.short	0x0001
        /*0032*/ 	.short	0x0008
        /*0034*/ 	.byte	0x00, 0xf5, 0x21, 0x00


	//----- nvinfo : EIATTR_KPARAM_INFO
	.align		4
.L_25:
        /*0038*/ 	.byte	0x04, 0x17
        /*003a*/ 	.short	(.L_27 - .L_26)
.L_26:
        /*003c*/ 	.word	0x00000000
        /*0040*/ 	.short	0x0000
        /*0042*/ 	.short	0x0000
        /*0044*/ 	.byte	0x00, 0xf5, 0x21, 0x00


	//----- nvinfo : EIATTR_SPARSE_MMA_MASK
	.align		4
.L_27:
        /*0048*/ 	.byte	0x03, 0x50
        /*004a*/ 	.short	0x0000


	//----- nvinfo : EIATTR_MAXREG_COUNT
	.align		4
        /*004c*/ 	.byte	0x03, 0x1b
        /*004e*/ 	.short	0x00ff


	//----- nvinfo : EIATTR_MERCURY_ISA_VERSION
	.align		4
        /*0050*/ 	.byte	0x03, 0x5f
        /*0052*/ 	.short	0x0101


	//----- nvinfo : EIATTR_VRC_CTA_INIT_COUNT
	.align		4
        /*0054*/ 	.byte	0x02, 0x4a
	.zero		1
	.zero		1


	//----- nvinfo : EIATTR_EXIT_INSTR_OFFSETS
	.align		4
        /*0058*/ 	.byte	0x04, 0x1c
        /*005a*/ 	.short	(.L_29 - .L_28)


	//   ....[0]....
.L_28:
        /*005c*/ 	.word	0x000000c0


	//   ....[1]....
        /*0060*/ 	.word	0x00000a90


	//----- nvinfo : EIATTR_CBANK_PARAM_SIZE
	.align		4
.L_29:
        /*0064*/ 	.byte	0x03, 0x19
        /*0066*/ 	.short	0x001c


	//----- nvinfo : EIATTR_PARAM_CBANK
	.align		4
        /*0068*/ 	.byte	0x04, 0x0a
        /*006a*/ 	.short	(.L_31 - .L_30)
	.align		4
.L_30:
        /*006c*/ 	.word	index@(.nv.constant0.matrixMul)
        /*0070*/ 	.short	0x0380
        /*0072*/ 	.short	0x001c


	//----- nvinfo : EIATTR_SW_WAR
	.align		4
.L_31:
        /*0074*/ 	.byte	0x04, 0x36
        /*0076*/ 	.short	(.L_33 - .L_32)
.L_32:
        /*0078*/ 	.word	0x00000008
.L_33:


//--------------------- .nv.info.matrixSub        --------------------------
	.section	.nv.info.matrixSub,"",@"SHT_CUDA_INFO"
	.sectionflags	@""
	.align	4


	//----- nvinfo : EIATTR_CUDA_API_VERSION
	.align		4
        /*0000*/ 	.byte	0x04, 0x37
        /*0002*/ 	.short	(.L_35 - .L_34)
.L_34:
        /*0004*/ 	.word	0x00000082


	//----- nvinfo : EIATTR_KPARAM_INFO
	.align		4
.L_35:
        /*0008*/ 	.byte	0x04, 0x17
        /*000a*/ 	.short	(.L_37 - .L_36)
.L_36:
        /*000c*/ 	.word	0x00000000
        /*0010*/ 	.short	0x0003
        /*0012*/ 	.short	0x0018
        /*0014*/ 	.byte	0x00, 0xf0, 0x11, 0x00


	//----- nvinfo : EIATTR_KPARAM_INFO
	.align		4
.L_37:
        /*0018*/ 	.byte	0x04, 0x17
        /*001a*/ 	.short	(.L_39 - .L_38)
.L_38:
        /*001c*/ 	.word	0x00000000
        /*0020*/ 	.short	0x0002
        /*0022*/ 	.short	0x0010
        /*0024*/ 	.byte	0x00, 0xf5, 0x21, 0x00


	//----- nvinfo : EIATTR_KPARAM_INFO
	.align		4
.L_39:
        /*0028*/ 	.byte	0x04, 0x17
        /*002a*/ 	.short	(.L_41 - .L_40)
.L_40:
        /*002c*/ 	.word	0x00000000
        /*0030*/ 	.short	0x0001
        /*0032*/ 	.short	0x0008
        /*0034*/ 	.byte	0x00, 0xf5, 0x21, 0x00


	//----- nvinfo : EIATTR_KPARAM_INFO
	.align		4
.L_41:
        /*0038*/ 	.byte	0x04, 0x17
        /*003a*/ 	.short	(.L_43 - .L_42)
.L_42:
        /*003c*/ 	.word	0x00000000
        /*0040*/ 	.short	0x0000
        /*0042*/ 	.short	0x0000
        /*0044*/ 	.byte	0x00, 0xf5, 0x21, 0x00


	//----- nvinfo : EIATTR_SPARSE_MMA_MASK
	.align		4
.L_43:
        /*0048*/ 	.byte	0x03, 0x50
        /*004a*/ 	.short	0x0000


	//----- nvinfo : EIATTR_MAXREG_COUNT
	.align		4
        /*004c*/ 	.byte	0x03, 0x1b
        /*004e*/ 	.short	0x00ff


	//----- nvinfo : EIATTR_MERCURY_ISA_VERSION
	.align		4
        /*0050*/ 	.byte	0x03, 0x5f
        /*0052*/ 	.short	0x0101


	//----- nvinfo : EIATTR_VRC_CTA_INIT_COUNT
	.align		4
        /*0054*/ 	.byte	0x02, 0x4a
	.zero		1
	.zero		1


	//----- nvinfo : EIATTR_EXIT_INSTR_OFFSETS
	.align		4
        /*0058*/ 	.byte	0x04, 0x1c
        /*005a*/ 	.short	(.L_45 - .L_44)


	//   ....[0]....
.L_44:
        /*005c*/ 	.word	0x000000c0


	//   ....[1]....
        /*0060*/ 	.word	0x00000190


	//----- nvinfo : EIATTR_CBANK_PARAM_SIZE
	.align		4
.L_45:
        /*0064*/ 	.byte	0x03, 0x19
        /*0066*/ 	.short	0x001c


	//----- nvinfo : EIATTR_PARAM_CBANK
	.align		4
        /*0068*/ 	.byte	0x04, 0x0a
        /*006a*/ 	.short	(.L_47 - .L_46)
	.align		4
.L_46:
        /*006c*/ 	.word	index@(.nv.constant0.matrixSub)
        /*0070*/ 	.short	0x0380
        /*0072*/ 	.short	0x001c


	//----- nvinfo : EIATTR_SW_WAR
	.align		4
.L_47:
        /*0074*/ 	.byte	0x04, 0x36
        /*0076*/ 	.short	(.L_49 - .L_48)
.L_48:
        /*0078*/ 	.word	0x00000008
.L_49:


//--------------------- .nv.info.matrixAdd        --------------------------
	.section	.nv.info.matrixAdd,"",@"SHT_CUDA_INFO"
	.sectionflags	@""
	.align	4


	//----- nvinfo : EIATTR_CUDA_API_VERSION
	.align		4
        /*0000*/ 	.byte	0x04, 0x37
        /*0002*/ 	.short	(.L_51 - .L_50)
.L_50:
        /*0004*/ 	.word	0x00000082


	//----- nvinfo : EIATTR_KPARAM_INFO
	.align		4
.L_51:
        /*0008*/ 	.byte	0x04, 0x17
        /*000a*/ 	.short	(.L_53 - .L_52)
.L_52:
        /*000c*/ 	.word	0x00000000
        /*0010*/ 	.short	0x0003
        /*0012*/ 	.short	0x0018
        /*0014*/ 	.byte	0x00, 0xf0, 0x11, 0x00


	//----- nvinfo : EIATTR_KPARAM_INFO
	.align		4
.L_53:
        /*0018*/ 	.byte	0x04, 0x17
        /*001a*/ 	.short	(.L_55 - .L_54)
.L_54:
        /*001c*/ 	.word	0x00000000
        /*0020*/ 	.short	0x0002
        /*0022*/ 	.short	0x0010
        /*0024*/ 	.byte	0x00, 0xf5, 0x21, 0x00


	//----- nvinfo : EIATTR_KPARAM_INFO
	.align		4
.L_55:
        /*0028*/ 	.byte	0x04, 0x17
        /*002a*/ 	.short	(.L_57 - .L_56)
.L_56:
        /*002c*/ 	.word	0x00000000
        /*0030*/ 	.short	0x0001
        /*0032*/ 	.short	0x0008
        /*0034*/ 	.byte	0x00, 0xf5, 0x21, 0x00


	//----- nvinfo : EIATTR_KPARAM_INFO
	.align		4
.L_57:
        /*0038*/ 	.byte	0x04, 0x17
        /*003a*/ 	.short	(.L_59 - .L_58)
.L_58:
        /*003c*/ 	.word	0x00000000
        /*0040*/ 	.short	0x0000
        /*0042*/ 	.short	0x0000
        /*0044*/ 	.byte	0x00, 0xf5, 0x21, 0x00


	//----- nvinfo : EIATTR_SPARSE_MMA_MASK
	.align		4
.L_59:
        /*0048*/ 	.byte	0x03, 0x50
        /*004a*/ 	.short	0x0000


	//----- nvinfo : EIATTR_MAXREG_COUNT
	.align		4
        /*004c*/ 	.byte	0x03, 0x1b
        /*004e*/ 	.short	0x00ff


	//----- nvinfo : EIATTR_MERCURY_ISA_VERSION
	.align		4
        /*0050*/ 	.byte	0x03, 0x5f
        /*0052*/ 	.short	0x0101


	//----- nvinfo : EIATTR_VRC_CTA_INIT_COUNT
	.align		4
        /*0054*/ 	.byte	0x02, 0x4a
	.zero		1
	.zero		1


	//----- nvinfo : EIATTR_EXIT_INSTR_OFFSETS
	.align		4
        /*0058*/ 	.byte	0x04, 0x1c
        /*005a*/ 	.short	(.L_61 - .L_60)


	//   ....[0]....
.L_60:
        /*005c*/ 	.word	0x000000c0


	//   ....[1]....
        /*0060*/ 	.word	0x00000190


	//----- nvinfo : EIATTR_CBANK_PARAM_SIZE
	.align		4
.L_61:
        /*0064*/ 	.byte	0x03, 0x19
        /*0066*/ 	.short	0x001c


	//----- nvinfo : EIATTR_PARAM_CBANK
	.align		4
        /*0068*/ 	.byte	0x04, 0x0a
        /*006a*/ 	.short	(.L_63 - .L_62)
	.align		4
.L_62:
        /*006c*/ 	.word	index@(.nv.constant0.matrixAdd)
        /*0070*/ 	.short	0x0380
        /*0072*/ 	.short	0x001c


	//----- nvinfo : EIATTR_SW_WAR
	.align		4
.L_63:
        /*0074*/ 	.byte	0x04, 0x36
        /*0076*/ 	.short	(.L_65 - .L_64)
.L_64:
        /*0078*/ 	.word	0x00000008
.L_65:


//--------------------- .nv.callgraph             --------------------------
	.section	.nv.callgraph,"",@"SHT_CUDA_CALLGRAPH"
	.align	4
	.sectionentsize	8
	.align		4
        /*0000*/ 	.word	0x00000000
	.align		4
        /*0004*/ 	.word	0xffffffff
	.align		4
        /*0008*/ 	.word	0x00000000
	.align		4
        /*000c*/ 	.word	0xfffffffe
	.align		4
        /*0010*/ 	.word	0x00000000
	.align		4
        /*0014*/ 	.word	0xfffffffd
	.align		4
        /*0018*/ 	.word	0x00000000
	.align		4
        /*001c*/ 	.word	0xfffffffc


//--------------------- .text.matrixMul           --------------------------
	.section	.text.matrixMul,"ax",@progbits
	.align	128
        .global         matrixMul
        .type           matrixMul,@function
        .size           matrixMul,(.L_x_7 - matrixMul)
        .other          matrixMul,@"STO_CUDA_ENTRY STV_DEFAULT"
matrixMul:
.text.matrixMul:
[----:B------:R-:W-:Y:S01]  /*0000*/  LDC R1, c[0x0][0x37c] ;  /* 0x0000df00ff017b82 */ /* 0x000fe20000000800 */
[----:B------:R-:W0:Y:S07]  /*0010*/  S2R R0, SR_TID.Y ;  /* 0x0000000000007919 */ /* 0x000e2e0000002200 */
[----:B------:R-:W0:Y:S01]  /*0020*/  S2UR UR4, SR_CTAID.Y ;  /* 0x00000000000479c3 */ /* 0x000e220000002600 */
[----:B------:R-:W1:Y:S01]  /*0030*/  LDCU UR20, c[0x0][0x398] ;  /* 0x00007300ff1477ac */ /* 0x000e620008000800 */
[----:B------:R-:W2:Y:S06]  /*0040*/  S2R R3, SR_TID.X ;  /* 0x0000000000037919 */ /* 0x000eac0000002100 */
[----:B------:R-:W0:Y:S08]  /*0050*/  LDC R13, c[0x0][0x364] ;  /* 0x0000d900ff0d7b82 */ /* 0x000e300000000800 */
[----:B------:R-:W2:Y:S08]  /*0060*/  S2UR UR5, SR_CTAID.X ;  /* 0x00000000000579c3 */ /* 0x000eb00000002500 */
[----:B------:R-:W2:Y:S01]  /*0070*/  LDC R2, c[0x0][0x360] ;  /* 0x0000d800ff027b82 */ /* 0x000ea20000000800 */
[----:B0-----:R-:W-:-:S02]  /*0080*/  IMAD R13, R13, UR4, R0 ;  /* 0x000000040d0d7c24 */ /* 0x001fc4000f8e0200 */
[----:B--2---:R-:W-:-:S05]  /*0090*/  IMAD R0, R2, UR5, R3 ;  /* 0x0000000502007c24 */ /* 0x004fca000f8e0203 */
[----:B------:R-:W-:-:S04]  /*00a0*/  VIMNMX R2, PT, PT, R13, R0, !PT ;  /* 0x000000000d027248 */ /* 0x000fc80007fe0100 */
[----:B-1----:R-:W-:-:S13]  /*00b0*/  ISETP.GE.AND P0, PT, R2, UR20, PT ;  /* 0x0000001402007c0c */ /* 0x002fda000bf06270 */
[----:B------:R-:W-:Y:S05]  /*00c0*/  @P0 EXIT ;  /* 0x000000000000094d */ /* 0x000fea0003800000 */
[----:B------:R-:W-:Y:S01]  /*00d0*/  UISETP.GE.U32.AND UP0, UPT, UR20, 0x8, UPT ;  /* 0x000000081400788c */ /* 0x000fe2000bf06070 */
[----:B------:R-:W-:Y:S02]  /*00e0*/  HFMA2 R12, -RZ, RZ, 0, 0 ;  /* 0x00000000ff0c7431 */ /* 0x000fe400000001ff */
[----:B------:R-:W-:Y:S01]  /*00f0*/  IMAD R13, R13, UR20, RZ ;  /* 0x000000140d0d7c24 */ /* 0x000fe2000f8e02ff */
[----:B------:R-:W-:Y:S01]  /*0100*/  UMOV UR4, URZ ;  /* 0x000000ff00047c82 */ /* 0x000fe20008000000 */
[----:B------:R-:W0:Y:S04]  /*0110*/  LDCU.64 UR18, c[0x0][0x358] ;  /* 0x00006b00ff1277ac */ /* 0x000e280008000a00 */
[----:B------:R-:W-:Y:S05]  /*0120*/  BRA.U !UP0, `(.L_x_0) ;  /* 0x0000000508047547 */ /* 0x000fea000b800000 */
[----:B------:R-:W1:Y:S01]  /*0130*/  LDCU.128 UR24, c[0x0][0x380] ;  /* 0x00007000ff1877ac */ /* 0x000e620008000c00 */
[----:B------:R-:W-:Y:S02]  /*0140*/  MOV R12, RZ ;  /* 0x000000ff000c7202 */ /* 0x000fe40000000f00 */
[----:B------:R-:W-:Y:S01]  /*0150*/  MOV R14, R0 ;  /* 0x00000000000e7202 */ /* 0x000fe20000000f00 */
[----:B------:R-:W-:-:S04]  /*0160*/  ULOP3.LUT UR4, UR20, 0x7ffffff8, URZ, 0xc0, !UPT ;  /* 0x7ffffff814047892 */ /* 0x000fc8000f8ec0ff */
[----:B------:R-:W-:Y:S01]  /*0170*/  UIADD3 UR5, UPT, UPT, -UR4, URZ, URZ ;  /* 0x000000ff04057290 */ /* 0x000fe2000fffe1ff */
[----:B-1----:R-:W-:Y:S01]  /*0180*/  MOV R2, UR24 ;  /* 0x0000001800027c02 */ /* 0x002fe20008000f00 */
[----:B------:R-:W-:Y:S01]  /*0190*/  UIMAD.WIDE UR6, UR20, 0x8, UR26 ;  /* 0x00000008140678a5 */ /* 0x000fe2000f8e021a */
[----:B------:R-:W-:Y:S01]  /*01a0*/  MOV R3, UR25 ;  /* 0x0000001900037c02 */ /* 0x000fe20008000f00 */
[----:B------:R-:W-:Y:S02]  /*01b0*/  UIMAD.WIDE UR8, UR20, 0xc, UR26 ;  /* 0x0000000c140878a5 */ /* 0x000fe4000f8e021a */
[----:B------:R-:W-:Y:S01]  /*01c0*/  UIMAD.WIDE UR10, UR20, 0x10, UR26 ;  /* 0x00000010140a78a5 */ /* 0x000fe2000f8e021a */
[----:B------:R-:W-:Y:S01]  /*01d0*/  IMAD.WIDE.U32 R2, R13, 0x4, R2 ;  /* 0x000000040d027825 */ /* 0x000fe200078e0002 */
[----:B------:R-:W-:Y:S02]  /*01e0*/  UIMAD.WIDE UR12, UR20, 0x14, UR26 ;  /* 0x00000014140c78a5 */ /* 0x000fe4000f8e021a */
[----:B------:R-:W-:Y:S01]  /*01f0*/  UIMAD.WIDE UR14, UR20, 0x18, UR26 ;  /* 0x00000018140e78a5 */ /* 0x000fe2000f8e021a */
[----:B------:R-:W-:Y:S01]  /*0200*/  IADD3 R2, P0, PT, R2, 0x10, RZ ;  /* 0x0000001002027810 */ /* 0x000fe20007f1e0ff */
[----:B------:R-:W-:-:S03]  /*0210*/  UIMAD.WIDE UR16, UR20, 0x1c, UR26 ;  /* 0x0000001c141078a5 */ /* 0x000fc6000f8e021a */
[----:B------:R-:W-:-:S09]  /*0220*/  IADD3.X R3, PT, PT, RZ, R3, RZ, P0, !PT ;  /* 0x00000003ff037210 */ /* 0x000fd200007fe4ff */
.L_x_1:
[----:B------:R-:W-:Y:S01]  /*0230*/  UIMAD.WIDE UR22, UR20, 0x4, UR26 ;  /* 0x00000004141678a5 */ /* 0x000fe2000f8e021a */
[----:B------:R-:W-:Y:S02]  /*0240*/  IMAD.MOV.U32 R23, RZ, RZ, 0x4 ;  /* 0x00000004ff177424 */ /* 0x000fe400078e00ff */
[----:B------:R-:W-:Y:S01]  /*0250*/  HFMA2 R11, -RZ, RZ, 0, 2.384185791015625e-07 ;  /* 0x00000004ff0b7431 */ /* 0x000fe200000001ff */
[----:B------:R-:W-:Y:S01]  /*0260*/  MOV R25, 0x4 ;  /* 0x0000000400197802 */ /* 0x000fe20000000f00 */
[----:B0-----:R-:W2:Y:S01]  /*0270*/  LDG.E R21, desc[UR18][R2.64+-0x10] ;  /* 0xfffff01202157981 */ /* 0x001ea2000c1e1900 */
[C---:B------:R-:W-:Y:S01]  /*0280*/  IMAD.WIDE R22, R14.reuse, R23, UR26 ;  /* 0x0000001a0e167e25 */ /* 0x040fe2000f8e0217 */
[----:B------:R-:W-:Y:S02]  /*0290*/  MOV R8, UR22 ;  /* 0x0000001600087c02 */ /* 0x000fe40008000f00 */
[----:B------:R-:W-:Y:S01]  /*02a0*/  MOV R9, UR23 ;  /* 0x0000001700097c02 */ /* 0x000fe20008000f00 */
[----:B------:R-:W3:Y:S02]  /*02b0*/  LDG.E R19, desc[UR18][R2.64+-0xc] ;  /* 0xfffff41202137981 */ /* 0x000ee4000c1e1900 */
[----:B------:R-:W-:-:S02]  /*02c0*/  IMAD.WIDE R8, R14, 0x4, R8 ;  /* 0x000000040e087825 */ /* 0x000fc400078e0208 */
[----:B------:R-:W2:Y:S01]  /*02d0*/  LDG.E R22, desc[UR18][R22.64] ;  /* 0x0000001216167981 */ /* 0x000ea2000c1e1900 */
[----:B------:R-:W-:Y:S01]  /*02e0*/  MOV R5, 0x4 ;  /* 0x0000000400057802 */ /* 0x000fe20000000f00 */
[C---:B------:R-:W-:Y:S02]  /*02f0*/  IMAD.WIDE R24, R14.reuse, R25, UR6 ;  /* 0x000000060e187e25 */ /* 0x040fe4000f8e0219 */
[----:B------:R0:W3:Y:S02]  /*0300*/  LDG.E R20, desc[UR18][R8.64] ;  /* 0x0000001208147981 */ /* 0x0000e4000c1e1900 */
[----:B------:R-:W-:Y:S02]  /*0310*/  IMAD.WIDE R10, R14, R11, UR8 ;  /* 0x000000080e0a7e25 */ /* 0x000fe4000f8e020b */
[----:B------:R-:W4:Y:S04]  /*0320*/  LDG.E R18, desc[UR18][R24.64] ;  /* 0x0000001218127981 */ /* 0x000f28000c1e1900 */
[----:B------:R-:W4:Y:S01]  /*0330*/  LDG.E R17, desc[UR18][R2.64+-0x8] ;  /* 0xfffff81202117981 */ /* 0x000f22000c1e1900 */
[----:B0-----:R-:W-:-:S02]  /*0340*/  HFMA2 R9, -RZ, RZ, 0, 2.384185791015625e-07 ;  /* 0x00000004ff097431 */ /* 0x001fc400000001ff */
[----:B------:R-:W-:Y:S01]  /*0350*/  IMAD.MOV.U32 R7, RZ, RZ, 0x4 ;  /* 0x00000004ff077424 */ /* 0x000fe200078e00ff */
[----:B------:R0:W5:Y:S01]  /*0360*/  LDG.E R16, desc[UR18][R10.64] ;  /* 0x000000120a107981 */ /* 0x000162000c1e1900 */
[----:B------:R-:W-:-:S03]  /*0370*/  IMAD.WIDE R4, R14, R5, UR10 ;  /* 0x0000000a0e047e25 */ /* 0x000fc6000f8e0205 */
[----:B------:R-:W5:Y:S01]  /*0380*/  LDG.E R15, desc[UR18][R2.64+-0x4] ;  /* 0xfffffc12020f7981 */ /* 0x000f62000c1e1900 */
[C---:B------:R-:W-:Y:S01]  /*0390*/  IMAD.WIDE R6, R14.reuse, R7, UR12 ;  /* 0x0000000c0e067e25 */ /* 0x040fe2000f8e0207 */
[----:B------:R-:W-:Y:S02]  /*03a0*/  MOV R27, 0x4 ;  /* 0x00000004001b7802 */ /* 0x000fe40000000f00 */
[----:B------:R1:W5:Y:S01]  /*03b0*/  LDG.E R4, desc[UR18][R4.64] ;  /* 0x0000001204047981 */ /* 0x000362000c1e1900 */
[----:B------:R-:W-:-:S03]  /*03c0*/  IMAD.WIDE R8, R14, R9, UR14 ;  /* 0x0000000e0e087e25 */ /* 0x000fc6000f8e0209 */
[----:B------:R-:W5:Y:S01]  /*03d0*/  LDG.E R23, desc[UR18][R2.64] ;  /* 0x0000001202177981 */ /* 0x000f62000c1e1900 */
[----:B0-----:R-:W-:-:S03]  /*03e0*/  IMAD.WIDE R10, R14, R27, UR16 ;  /* 0x000000100e0a7e25 */ /* 0x001fc6000f8e021b */
[----:B------:R-:W5:Y:S04]  /*03f0*/  LDG.E R7, desc[UR18][R6.64] ;  /* 0x0000001206077981 */ /* 0x000f68000c1e1900 */
[----:B------:R-:W5:Y:S04]  /*0400*/  LDG.E R24, desc[UR18][R2.64+0x4] ;  /* 0x0000041202187981 */ /* 0x000f68000c1e1900 */
[----:B------:R-:W5:Y:S04]  /*0410*/  LDG.E R8, desc[UR18][R8.64] ;  /* 0x0000001208087981 */ /* 0x000f68000c1e1900 */
[----:B------:R-:W5:Y:S04]  /*0420*/  LDG.E R25, desc[UR18][R2.64+0x8] ;  /* 0x0000081202197981 */ /* 0x000f68000c1e1900 */
[----:B------:R-:W5:Y:S04]  /*0430*/  LDG.E R10, desc[UR18][R10.64] ;  /* 0x000000120a0a7981 */ /* 0x000f68000c1e1900 */
[----:B------:R0:W5:Y:S01]  /*0440*/  LDG.E R27, desc[UR18][R2.64+0xc] ;  /* 0x00000c12021b7981 */ /* 0x000162000c1e1900 */
[----:B------:R-:W-:-:S04]  /*0450*/  UIADD3 UR5, UPT, UPT, UR5, 0x8, URZ ;  /* 0x0000000805057890 */ /* 0x000fc8000fffe0ff */
[----:B------:R-:W-:Y:S01]  /*0460*/  UISETP.NE.AND UP0, UPT, UR5, URZ, UPT ;  /* 0x000000ff0500728c */ /* 0x000fe2000bf05270 */
[----:B-1----:R-:W-:Y:S02]  /*0470*/  MOV R5, UR20 ;  /* 0x0000001400057c02 */ /* 0x002fe40008000f00 */
[----:B0-----:R-:W-:Y:S02]  /*0480*/  IADD3 R2, P0, PT, R2, 0x20, RZ ;  /* 0x0000002002027810 */ /* 0x001fe40007f1e0ff */
[----:B------:R-:W-:Y:S02]  /*0490*/  LEA R14, R5, R14, 0x3 ;  /* 0x0000000e050e7211 */ /* 0x000fe400078e18ff */
[----:B------:R-:W-:Y:S01]  /*04a0*/  IADD3.X R3, PT, PT, RZ, R3, RZ, P0, !PT ;  /* 0x00000003ff037210 */ /* 0x000fe200007fe4ff */
[----:B--2---:R-:W-:-:S04]  /*04b0*/  IMAD R21, R21, R22, R12 ;  /* 0x0000001615157224 */ /* 0x004fc800078e020c */
[----:B---3--:R-:W-:-:S04]  /*04c0*/  IMAD R19, R19, R20, R21 ;  /* 0x0000001413137224 */ /* 0x008fc800078e0215 */
[----:B----4-:R-:W-:-:S04]  /*04d0*/  IMAD R17, R17, R18, R19 ;  /* 0x0000001211117224 */ /* 0x010fc800078e0213 */
[----:B-----5:R-:W-:-:S04]  /*04e0*/  IMAD R15, R15, R16, R17 ;  /* 0x000000100f0f7224 */ /* 0x020fc800078e0211 */
[----:B------:R-:W-:-:S04]  /*04f0*/  IMAD R4, R23, R4, R15 ;  /* 0x0000000417047224 */ /* 0x000fc800078e020f */
[----:B------:R-:W-:-:S04]  /*0500*/  IMAD R4, R24, R7, R4 ;  /* 0x0000000718047224 */ /* 0x000fc800078e0204 */
[----:B------:R-:W-:-:S04]  /*0510*/  IMAD R4, R25, R8, R4 ;  /* 0x0000000819047224 */ /* 0x000fc800078e0204 */
[----:B------:R-:W-:Y:S01]  /*0520*/  IMAD R12, R27, R10, R4 ;  /* 0x0000000a1b0c7224 */ /* 0x000fe200078e0204 */
[----:B------:R-:W-:Y:S06]  /*0530*/  BRA.U UP0, `(.L_x_1) ;  /* 0xfffffffd003c7547 */ /* 0x000fec000b83ffff */
.L_x_0:
[----:B------:R-:W-:-:S04]  /*0540*/  ULOP3.LUT UR6, UR20, 0x7, URZ, 0xc0, !UPT ;  /* 0x0000000714067892 */ /* 0x000fc8000f8ec0ff */
[----:B------:R-:W-:-:S09]  /*0550*/  UISETP.NE.AND UP0, UPT, UR6, URZ, UPT ;  /* 0x000000ff0600728c */ /* 0x000fd2000bf05270 */
[----:B------:R-:W-:Y:S05]  /*0560*/  BRA.U !UP0, `(.L_x_2) ;  /* 0x0000000508387547 */ /* 0x000fea000b800000 */
[----:B------:R-:W-:Y:S02]  /*0570*/  UISETP.GE.U32.AND UP0, UPT, UR6, 0x4, UPT ;  /* 0x000000040600788c */ /* 0x000fe4000bf06070 */
[----:B------:R-:W-:-:S04]  /*0580*/  ULOP3.LUT UR5, UR20, 0x3, URZ, 0xc0, !UPT ;  /* 0x0000000314057892 */ /* 0x000fc8000f8ec0ff */
[----:B------:R-:W-:-:S03]  /*0590*/  UISETP.NE.AND UP1, UPT, UR5, URZ, UPT ;  /* 0x000000ff0500728c */ /* 0x000fc6000bf25270 */
[----:B------:R-:W-:Y:S08]  /*05a0*/  BRA.U !UP0, `(.L_x_3) ;  /* 0x00000001087c7547 */ /* 0x000ff0000b800000 */
[----:B------:R-:W1:Y:S01]  /*05b0*/  LDC.64 R6, c[0x0][0x388] ;  /* 0x0000e200ff067b82 */ /* 0x000e620000000a00 */
[----:B------:R-:W2:Y:S01]  /*05c0*/  LDCU.64 UR6, c[0x0][0x380] ;  /* 0x00007000ff0677ac */ /* 0x000ea20008000a00 */
[----:B------:R-:W-:Y:S01]  /*05d0*/  IMAD.U32 R9, RZ, RZ, UR4 ;  /* 0x00000004ff097e24 */ /* 0x000fe2000f8e00ff */
[C---:B------:R-:W-:Y:S02]  /*05e0*/  IADD3 R3, PT, PT, R13.reuse, UR4, RZ ;  /* 0x000000040d037c10 */ /* 0x040fe4000fffe0ff */
[----:B------:R-:W-:Y:S01]  /*05f0*/  IADD3 R10, P0, PT, R13, UR4, RZ ;  /* 0x000000040d0a7c10 */ /* 0x000fe2000ff1e0ff */
[----:B------:R-:W-:Y:S01]  /*0600*/  IMAD R9, R9, UR20, R0 ;  /* 0x0000001409097c24 */ /* 0x000fe2000f8e0200 */
[----:B------:R-:W-:Y:S01]  /*0610*/  MOV R11, UR20 ;  /* 0x00000014000b7c02 */ /* 0x000fe20008000f00 */
[----:B------:R-:W3:Y:S01]  /*0620*/  LDC.64 R4, c[0x0][0x380] ;  /* 0x0000e000ff047b82 */ /* 0x000ee20000000a00 */
[----:B------:R-:W-:Y:S01]  /*0630*/  MOV R15, UR20 ;  /* 0x00000014000f7c02 */ /* 0x000fe20008000f00 */
[----:B-1----:R-:W-:Y:S01]  /*0640*/  IMAD.WIDE R6, R9, 0x4, R6 ;  /* 0x0000000409067825 */ /* 0x002fe200078e0206 */
[----:B------:R-:W-:-:S05]  /*0650*/  MOV R9, UR20 ;  /* 0x0000001400097c02 */ /* 0x000fca0008000f00 */
[----:B------:R-:W-:Y:S02]  /*0660*/  IMAD.WIDE R8, R9, 0x4, R6 ;  /* 0x0000000409087825 */ /* 0x000fe400078e0206 */
[----:B0-----:R-:W4:Y:S02]  /*0670*/  LDG.E R6, desc[UR18][R6.64] ;  /* 0x0000001206067981 */ /* 0x001f24000c1e1900 */
[----:B---3--:R-:W-:Y:S01]  /*0680*/  IMAD.WIDE.U32 R4, R3, 0x4, R4 ;  /* 0x0000000403047825 */ /* 0x008fe200078e0004 */
[----:B------:R-:W-:Y:S01]  /*0690*/  IADD3.X R3, PT, PT, RZ, RZ, RZ, P0, !PT ;  /* 0x000000ffff037210 */ /* 0x000fe200007fe4ff */
[----:B------:R-:W3:Y:S01]  /*06a0*/  LDG.E R17, desc[UR18][R8.64] ;  /* 0x0000001208117981 */ /* 0x000ee2000c1e1900 */
[----:B--2---:R-:W-:-:S03]  /*06b0*/  LEA R2, P0, R10, UR6, 0x2 ;  /* 0x000000060a027c11 */ /* 0x004fc6000f8010ff */
[----:B------:R-:W4:Y:S01]  /*06c0*/  LDG.E R5, desc[UR18][R4.64] ;  /* 0x0000001204057981 */ /* 0x000f22000c1e1900 */
[----:B------:R-:W-:Y:S01]  /*06d0*/  LEA.HI.X R3, R10, UR7, R3, 0x2, P0 ;  /* 0x000000070a037c11 */ /* 0x000fe200080f1403 */
[----:B------:R-:W-:-:S04]  /*06e0*/  IMAD.WIDE R10, R11, 0x4, R8 ;  /* 0x000000040b0a7825 */ /* 0x000fc800078e0208 */
[----:B------:R-:W3:Y:S01]  /*06f0*/  LDG.E R16, desc[UR18][R2.64+0x4] ;  /* 0x0000041202107981 */ /* 0x000ee2000c1e1900 */
[----:B------:R-:W-:-:S03]  /*0700*/  IMAD.WIDE R14, R15, 0x4, R10 ;  /* 0x000000040f0e7825 */ /* 0x000fc600078e020a */
[----:B------:R-:W2:Y:S04]  /*0710*/  LDG.E R19, desc[UR18][R10.64] ;  /* 0x000000120a137981 */ /* 0x000ea8000c1e1900 */
[----:B------:R-:W2:Y:S04]  /*0720*/  LDG.E R18, desc[UR18][R2.64+0x8] ;  /* 0x0000081202127981 */ /* 0x000ea8000c1e1900 */
[----:B------:R-:W5:Y:S04]  /*0730*/  LDG.E R20, desc[UR18][R2.64+0xc] ;  /* 0x00000c1202147981 */ /* 0x000f68000c1e1900 */
[----:B------:R-:W5:Y:S01]  /*0740*/  LDG.E R14, desc[UR18][R14.64] ;  /* 0x000000120e0e7981 */ /* 0x000f62000c1e1900 */
[----:B------:R-:W-:Y:S01]  /*0750*/  UIADD3 UR4, UPT, UPT, UR4, 0x4, URZ ;  /* 0x0000000404047890 */ /* 0x000fe2000fffe0ff */
[----:B----4-:R-:W-:-:S04]  /*0760*/  IMAD R5, R5, R6, R12 ;  /* 0x0000000605057224 */ /* 0x010fc800078e020c */
[----:B---3--:R-:W-:-:S04]  /*0770*/  IMAD R5, R16, R17, R5 ;  /* 0x0000001110057224 */ /* 0x008fc800078e0205 */
[----:B--2---:R-:W-:-:S04]  /*0780*/  IMAD R5, R18, R19, R5 ;  /* 0x0000001312057224 */ /* 0x004fc800078e0205 */
[----:B-----5:R-:W-:-:S07]  /*0790*/  IMAD R12, R20, R14, R5 ;  /* 0x0000000e140c7224 */ /* 0x020fce00078e0205 */
.L_x_3:
[----:B------:R-:W-:Y:S05]  /*07a0*/  BRA.U !UP1, `(.L_x_2) ;  /* 0x0000000109a87547 */ /* 0x000fea000b800000 */
[----:B------:R-:W-:Y:S01]  /*07b0*/  UISETP.NE.AND UP0, UPT, UR5, 0x1, UPT ;  /* 0x000000010500788c */ /* 0x000fe2000bf05270 */
[----:B------:R-:W-:Y:S01]  /*07c0*/  MOV R7, UR4 ;  /* 0x0000000400077c02 */ /* 0x000fe20008000f00 */
[----:B------:R-:W-:Y:S02]  /*07d0*/  ULOP3.LUT UR5, UR20, 0x1, URZ, 0xc0, !UPT ;  /* 0x0000000114057892 */ /* 0x000fe4000f8ec0ff */
[----:B------:R-:W-:Y:S02]  /*07e0*/  MOV R15, UR20 ;  /* 0x00000014000f7c02 */ /* 0x000fe40008000f00 */
[----:B------:R-:W-:Y:S01]  /*07f0*/  UISETP.NE.U32.AND UP1, UPT, UR5, 0x1, UPT ;  /* 0x000000010500788c */ /* 0x000fe2000bf25070 */
[----:B------:R-:W-:-:S04]  /*0800*/  PLOP3.LUT P1, PT, PT, PT, UP0, 0x80, 0x8 ;  /* 0x000000000008781c */ /* 0x000fc80003f2f008 */
[----:B------:R-:W1:Y:S01]  /*0810*/  @UP0 LDCU.128 UR8, c[0x0][0x380] ;  /* 0x00007000ff0807ac */ /* 0x000e620008000c00 */
[----:B------:R-:W-:Y:S01]  /*0820*/  PLOP3.LUT P0, PT, PT, PT, UP1, 0x80, 0x8 ;  /* 0x000000000008781c */ /* 0x000fe20003f0f018 */
[----:B------:R-:W2:Y:S04]  /*0830*/  @UP0 LDCU.64 UR6, c[0x0][0x380] ;  /* 0x00007000ff0607ac */ /* 0x000ea80008000a00 */
[----:B------:R-:W3:Y:S03]  /*0840*/  @!UP1 LDCU.128 UR12, c[0x0][0x380] ;  /* 0x00007000ff0c97ac */ /* 0x000ee60008000c00 */
[C---:B------:R-:W-:Y:S02]  /*0850*/  @P1 IADD3 R3, PT, PT, R13.reuse, UR4, RZ ;  /* 0x000000040d031c10 */ /* 0x040fe4000fffe0ff */
[----:B------:R-:W-:Y:S01]  /*0860*/  @P1 IADD3 R6, P2, PT, R13, UR4, RZ ;  /* 0x000000040d061c10 */ /* 0x000fe2000ff5e0ff */
[----:B------:R-:W-:Y:S01]  /*0870*/  @UP0 UIADD3 UR4, UPT, UPT, UR4, 0x2, URZ ;  /* 0x0000000204040890 */ /* 0x000fe2000fffe0ff */
[----:B-1----:R-:W-:Y:S01]  /*0880*/  MOV R11, UR9 ;  /* 0x00000009000b7c02 */ /* 0x002fe20008000f00 */
[----:B------:R-:W-:Y:S01]  /*0890*/  IMAD.U32 R10, RZ, RZ, UR8 ;  /* 0x00000008ff0a7e24 */ /* 0x000fe2000f8e00ff */
[----:B------:R-:W-:-:S02]  /*08a0*/  MOV R4, UR10 ;  /* 0x0000000a00047c02 */ /* 0x000fc40008000f00 */
[----:B------:R-:W-:Y:S01]  /*08b0*/  MOV R5, UR11 ;  /* 0x0000000b00057c02 */ /* 0x000fe20008000f00 */
[----:B------:R-:W-:-:S04]  /*08c0*/  @P1 IMAD.WIDE.U32 R10, R3, 0x4, R10 ;  /* 0x00000004030a1825 */ /* 0x000fc800078e000a */
[----:B------:R-:W-:Y:S01]  /*08d0*/  @P1 IMAD R3, R7, UR20, R0 ;  /* 0x0000001407031c24 */ /* 0x000fe2000f8e0200 */
[----:B------:R-:W-:Y:S01]  /*08e0*/  @P1 IADD3.X R7, PT, PT, RZ, RZ, RZ, P2, !PT ;  /* 0x000000ffff071210 */ /* 0x000fe200017fe4ff */
[----:B------:R-:W-:Y:S01]  /*08f0*/  IMAD.U32 R19, RZ, RZ, UR4 ;  /* 0x00000004ff137e24 */ /* 0x000fe2000f8e00ff */
[C---:B--2---:R-:W-:Y:S01]  /*0900*/  @P1 LEA R2, P2, R6.reuse, UR6, 0x2 ;  /* 0x0000000606021c11 */ /* 0x044fe2000f8410ff */
[----:B------:R-:W-:Y:S01]  /*0910*/  @P1 IMAD.WIDE R4, R3, 0x4, R4 ;  /* 0x0000000403041825 */ /* 0x000fe200078e0204 */
[----:B------:R-:W-:Y:S01]  /*0920*/  @!P0 IADD3 R17, PT, PT, R13, UR4, RZ ;  /* 0x000000040d118c10 */ /* 0x000fe2000fffe0ff */
[----:B0-----:R-:W2:Y:S01]  /*0930*/  @P1 LDG.E R11, desc[UR18][R10.64] ;  /* 0x000000120a0b1981 */ /* 0x001ea2000c1e1900 */
[----:B------:R-:W-:Y:S01]  /*0940*/  @P1 LEA.HI.X R3, R6, UR7, R7, 0x2, P2 ;  /* 0x0000000706031c11 */ /* 0x000fe200090f1407 */
[----:B------:R-:W-:Y:S01]  /*0950*/  @!P0 IMAD R19, R19, UR20, R0 ;  /* 0x0000001413138c24 */ /* 0x000fe2000f8e0200 */
[----:B---3--:R-:W-:Y:S01]  /*0960*/  MOV R6, UR12 ;  /* 0x0000000c00067c02 */ /* 0x008fe20008000f00 */
[----:B------:R-:W-:Y:S01]  /*0970*/  @P1 IMAD.WIDE R14, R15, 0x4, R4 ;  /* 0x000000040f0e1825 */ /* 0x000fe200078e0204 */
[----:B------:R-:W-:Y:S01]  /*0980*/  MOV R7, UR13 ;  /* 0x0000000d00077c02 */ /* 0x000fe20008000f00 */
[----:B------:R-:W2:Y:S01]  /*0990*/  @P1 LDG.E R4, desc[UR18][R4.64] ;  /* 0x0000001204041981 */ /* 0x000ea2000c1e1900 */
[----:B------:R-:W-:-:S02]  /*09a0*/  MOV R8, UR14 ;  /* 0x0000000e00087c02 */ /* 0x000fc40008000f00 */
[----:B------:R-:W-:Y:S01]  /*09b0*/  MOV R9, UR15 ;  /* 0x0000000f00097c02 */ /* 0x000fe20008000f00 */
[----:B------:R-:W-:Y:S01]  /*09c0*/  @!P0 IMAD.WIDE.U32 R6, R17, 0x4, R6 ;  /* 0x0000000411068825 */ /* 0x000fe200078e0006 */
[----:B------:R-:W3:Y:S03]  /*09d0*/  @P1 LDG.E R14, desc[UR18][R14.64] ;  /* 0x000000120e0e1981 */ /* 0x000ee6000c1e1900 */
[----:B------:R-:W-:Y:S01]  /*09e0*/  @!P0 IMAD.WIDE R8, R19, 0x4, R8 ;  /* 0x0000000413088825 */ /* 0x000fe200078e0208 */
[----:B------:R-:W3:Y:S04]  /*09f0*/  @P1 LDG.E R2, desc[UR18][R2.64+0x4] ;  /* 0x0000041202021981 */ /* 0x000ee8000c1e1900 */
[----:B------:R-:W4:Y:S04]  /*0a00*/  @!P0 LDG.E R7, desc[UR18][R6.64] ;  /* 0x0000001206078981 */ /* 0x000f28000c1e1900 */
[----:B------:R-:W4:Y:S01]  /*0a10*/  @!P0 LDG.E R8, desc[UR18][R8.64] ;  /* 0x0000001208088981 */ /* 0x000f22000c1e1900 */
[----:B--2---:R-:W-:-:S04]  /*0a20*/  @P1 IMAD R11, R11, R4, R12 ;  /* 0x000000040b0b1224 */ /* 0x004fc800078e020c */
[----:B---3--:R-:W-:-:S04]  /*0a30*/  @P1 IMAD R12, R2, R14, R11 ;  /* 0x0000000e020c1224 */ /* 0x008fc800078e020b */
[----:B----4-:R-:W-:-:S07]  /*0a40*/  @!P0 IMAD R12, R7, R8, R12 ;  /* 0x00000008070c8224 */ /* 0x010fce00078e020c */
.L_x_2:
[----:B------:R-:W1:Y:S01]  /*0a50*/  LDC.64 R2, c[0x0][0x390] ;  /* 0x0000e400ff027b82 */ /* 0x000e620000000a00 */
[----:B------:R-:W-:-:S05]  /*0a60*/  IADD3 R13, PT, PT, R0, R13, RZ ;  /* 0x0000000d000d7210 */ /* 0x000fca0007ffe0ff */
[----:B-1----:R-:W-:-:S05]  /*0a70*/  IMAD.WIDE R2, R13, 0x4, R2 ;  /* 0x000000040d027825 */ /* 0x002fca00078e0202 */
[----:B0-----:R-:W-:Y:S01]  /*0a80*/  STG.E desc[UR18][R2.64], R12 ;  /* 0x0000000c02007986 */ /* 0x001fe2000c101912 */
[----:B------:R-:W-:Y:S05]  /*0a90*/  EXIT ;  /* 0x000000000000794d */ /* 0x000fea0003800000 */
.L_x_4:
[----:B------:R-:W-:-:S00]  /*0aa0*/  BRA `(.L_x_4) ;  /* 0xfffffffc00fc7947 */ /* 0x000fc0000383ffff */
[----:B------:R-:W-:-:S00]  /*0ab0*/  NOP ;  /* 0x0000000000007918 */ /* 0x000fc00000000000 */
        /* <DEDUP_REMOVED lines=12> */
.L_x_7:


//--------------------- .text.matrixSub           --------------------------
	.section	.text.matrixSub,"ax",@progbits
	.align	128
        .global         matrixSub
        .type           matrixSub,@function
        .size           matrixSub,(.L_x_8 - matrixSub)
        .other          matrixSub,@"STO_CUDA_ENTRY STV_DEFAULT"
matrixSub:
.text.matrixSub:
[----:B------:R-:W-:Y:S01]  /*0000*/  LDC R1, c[0x0][0x37c] ;  /* 0x0000df00ff017b82 */ /* 0x000fe20000000800 */
[----:B------:R-:W0:Y:S07]  /*0010*/  S2R R3, SR_TID.Y ;  /* 0x0000000000037919 */ /* 0x000e2e0000002200 */
[----:B------:R-:W0:Y:S01]  /*0020*/  LDC R0, c[0x0][0x364] ;  /* 0x0000d900ff007b82 */ /* 0x000e220000000800 */
[----:B------:R-:W1:Y:S01]  /*0030*/  LDCU UR6, c[0x0][0x398] ;  /* 0x00007300ff0677ac */ /* 0x000e620008000800 */
[----:B------:R-:W2:Y:S06]  /*0040*/  S2R R2, SR_TID.X ;  /* 0x0000000000027919 */ /* 0x000eac0000002100 */
[----:B------:R-:W0:Y:S08]  /*0050*/  S2UR UR4, SR_CTAID.Y ;  /* 0x00000000000479c3 */ /* 0x000e300000002600 */
[----:B------:R-:W2:Y:S08]  /*0060*/  S2UR UR5, SR_CTAID.X ;  /* 0x00000000000579c3 */ /* 0x000eb00000002500 */
[----:B------:R-:W2:Y:S01]  /*0070*/  LDC R7, c[0x0][0x360] ;  /* 0x0000d800ff077b82 */ /* 0x000ea20000000800 */
[----:B0-----:R-:W-:-:S02]  /*0080*/  IMAD R0, R0, UR4, R3 ;  /* 0x0000000400007c24 */ /* 0x001fc4000f8e0203 */
[----:B--2---:R-:W-:-:S05]  /*0090*/  IMAD R7, R7, UR5, R2 ;  /* 0x0000000507077c24 */ /* 0x004fca000f8e0202 */
[----:B------:R-:W-:-:S04]  /*00a0*/  VIMNMX R2, PT, PT, R0, R7, !PT ;  /* 0x0000000700027248 */ /* 0x000fc80007fe0100 */
[----:B-1----:R-:W-:-:S13]  /*00b0*/  ISETP.GE.AND P0, PT, R2, UR6, PT ;  /* 0x0000000602007c0c */ /* 0x002fda000bf06270 */
[----:B------:R-:W-:Y:S05]  /*00c0*/  @P0 EXIT ;  /* 0x000000000000094d */ /* 0x000fea0003800000 */
[----:B------:R-:W0:Y:S01]  /*00d0*/  LDC.64 R2, c[0x0][0x380] ;  /* 0x0000e000ff027b82 */ /* 0x000e220000000a00 */
[----:B------:R-:W1:Y:S01]  /*00e0*/  LDCU.64 UR4, c[0x0][0x358] ;  /* 0x00006b00ff0477ac */ /* 0x000e620008000a00 */
[----:B------:R-:W-:-:S06]  /*00f0*/  IMAD R9, R0, UR6, R7 ;  /* 0x0000000600097c24 */ /* 0x000fcc000f8e0207 */
[----:B------:R-:W2:Y:S08]  /*0100*/  LDC.64 R4, c[0x0][0x388] ;  /* 0x0000e200ff047b82 */ /* 0x000eb00000000a00 */
[----:B------:R-:W3:Y:S01]  /*0110*/  LDC.64 R6, c[0x0][0x390] ;  /* 0x0000e400ff067b82 */ /* 0x000ee20000000a00 */
[----:B0-----:R-:W-:-:S06]  /*0120*/  IMAD.WIDE R2, R9, 0x4, R2 ;  /* 0x0000000409027825 */ /* 0x001fcc00078e0202 */
[----:B-1----:R-:W4:Y:S01]  /*0130*/  LDG.E R2, desc[UR4][R2.64] ;  /* 0x0000000402027981 */ /* 0x002f22000c1e1900 */
[----:B--2---:R-:W-:-:S06]  /*0140*/  IMAD.WIDE R4, R9, 0x4, R4 ;  /* 0x0000000409047825 */ /* 0x004fcc00078e0204 */
[----:B------:R-:W4:Y:S01]  /*0150*/  LDG.E R5, desc[UR4][R4.64] ;  /* 0x0000000404057981 */ /* 0x000f22000c1e1900 */
[----:B---3--:R-:W-:Y:S01]  /*0160*/  IMAD.WIDE R6, R9, 0x4, R6 ;  /* 0x0000000409067825 */ /* 0x008fe200078e0206 */
[----:B----4-:R-:W-:-:S05]  /*0170*/  IADD3 R9, PT, PT, R2, -R5, RZ ;  /* 0x8000000502097210 */ /* 0x010fca0007ffe0ff */
[----:B------:R-:W-:Y:S01]  /*0180*/  STG.E desc[UR4][R6.64], R9 ;  /* 0x0000000906007986 */ /* 0x000fe2000c101904 */
[----:B------:R-:W-:Y:S05]  /*0190*/  EXIT ;  /* 0x000000000000794d */ /* 0x000fea0003800000 */
.L_x_5:
        /* <DEDUP_REMOVED lines=14> */
.L_x_8:


//--------------------- .text.matrixAdd           --------------------------
	.section	.text.matrixAdd,"ax",@progbits
	.align	128
        .global         matrixAdd
        .type           matrixAdd,@function
        .size           matrixAdd,(.L_x_9 - matrixAdd)
        .other          matrixAdd,@"STO_CUDA_ENTRY STV_DEFAULT"
matrixAdd:
.text.matrixAdd:
        /* <DEDUP_REMOVED lines=23> */
[----:B----4-:R-:W-:-:S05]  /*0170*/  IADD3 R9, PT, PT, R2, R5, RZ ;  /* 0x0000000502097210 */ /* 0x010fca0007ffe0ff */
[----:B------:R-:W-:Y:S01]  /*0180*/  STG.E desc[UR4][R6.64], R9 ;  /* 0x0000000906007986 */ /* 0x000fe2000c101904 */
[----:B------:R-:W-:Y:S05]  /*0190*/  EXIT ;  /* 0x000000000000794d */ /* 0x000fea0003800000 */
.L_x_6:
        /* <DEDUP_REMOVED lines=14> */
.L_x_9:


//--------------------- .nv.shared.reserved.0     --------------------------
	.section	.nv.shared.reserved.0,"aw",@nobits
	.weak		__nv_reservedSMEM_offset_0_alias
	.size		__nv_reservedSMEM_offset_0_alias, 0, 64
	.other		__nv_reservedSMEM_offset_0_alias,@"STO_CUDA_RESERVED_SHARED STV_DEFAULT"
__nv_reservedSMEM_offset_0_alias:
	.zero		0
	.zero		64


//--------------------- .nv.constant0.matrixMul   --------------------------
	.section	.nv.constant0.matrixMul,"a",@progbits
	.sectionflags	@""
	.align	4
.nv.constant0.matrixMul:
	.zero		924


//--------------------- .nv.constant0.matrixSub   --------------------------
	.section	.nv.constant0.matrixSub,"a",@progbits
	.sectionflags	@""
	.align	4
.nv.constant0.matrixSub:
	.zero		924


//--------------------- .nv.constant0.matrixAdd   --------------------------
	.section	.nv.constant0.matrixAdd,"a",@progbits
	.sectionflags	@""
	.align	4
.nv.constant0.matrixAdd:
	.zero		924


//--------------------- SYMBOLS --------------------------

	.type		.nv.reservedSmem.offset0,@object
	.size		.nv.reservedSmem.offset0,0x4
